	.headerflags	@"EF_CUDA_TEXMODE_UNIFIED EF_CUDA_64BIT_ADDRESS EF_CUDA_ACCELERATORS EF_CUDA_SM90 EF_CUDA_VIRTUAL_SM(EF_CUDA_SM90)"
	.elftype	@"ET_EXEC"


//--------------------- .nv.info                  --------------------------
	.section	.nv.info,"",@"SHT_CUDA_INFO"
	.align	4


	//----- nvinfo : EIATTR_REGCOUNT
	.align		4
        /*0000*/ 	.byte	0x04, 0x2f
        /*0002*/ 	.short	(.L_2 - .L_1)
	.align		4
.L_1:
        /*0004*/ 	.word	index@(triton_poi_fused_add_mul_pow_sqrt_tanh_0)
        /*0008*/ 	.word	0x0000000c


	//----- nvinfo : EIATTR_MIN_STACK_SIZE
	.align		4
.L_2:
        /*000c*/ 	.byte	0x04, 0x12
        /*000e*/ 	.short	(.L_4 - .L_3)
	.align		4
.L_3:
        /*0010*/ 	.word	index@(triton_poi_fused_add_mul_pow_sqrt_tanh_0)
        /*0014*/ 	.word	0x00000000


	//----- nvinfo : EIATTR_FRAME_SIZE
	.align		4
.L_4:
        /*0018*/ 	.byte	0x04, 0x11
        /*001a*/ 	.short	(.L_6 - .L_5)
	.align		4
.L_5:
        /*001c*/ 	.word	index@(triton_poi_fused_add_mul_pow_sqrt_tanh_0)
        /*0020*/ 	.word	0x00000000


	//----- nvinfo : EIATTR_MIN_STACK_SIZE
	.align		4
.L_6:
        /*0024*/ 	.byte	0x04, 0x12
        /*0026*/ 	.short	(.L_8 - .L_7)
	.align		4
.L_7:
        /*0028*/ 	.word	index@(triton_poi_fused_add_mul_pow_sqrt_tanh_0)
        /*002c*/ 	.word	0x00000000
.L_8:


//--------------------- .nv.info.triton_poi_fused_add_mul_pow_sqrt_tanh_0 --------------------------
	.section	.nv.info.triton_poi_fused_add_mul_pow_sqrt_tanh_0,"",@"SHT_CUDA_INFO"
	.sectionflags	@""
	.align	4


	//----- nvinfo : EIATTR_CUDA_API_VERSION
	.align		4
        /*0000*/ 	.byte	0x04, 0x37
        /*0002*/ 	.short	(.L_10 - .L_9)
.L_9:
        /*0004*/ 	.word	0x0000007c


	//----- nvinfo : EIATTR_KPARAM_INFO
	.align		4
.L_10:
        /*0008*/ 	.byte	0x04, 0x17
        /*000a*/ 	.short	(.L_12 - .L_11)
.L_11:
        /*000c*/ 	.word	0x00000000
        /*0010*/ 	.short	0x0002
        /*0012*/ 	.short	0x0010
        /*0014*/ 	.byte	0x00, 0xf0, 0x11, 0x00


	//----- nvinfo : EIATTR_KPARAM_INFO
	.align		4
.L_12:
        /*0018*/ 	.byte	0x04, 0x17
        /*001a*/ 	.short	(.L_14 - .L_13)
.L_13:
        /*001c*/ 	.word	0x00000000
        /*0020*/ 	.short	0x0001
        /*0022*/ 	.short	0x0008
        /*0024*/ 	.byte	0x00, 0xf4, 0x21, 0x00


	//----- nvinfo : EIATTR_KPARAM_INFO
	.align		4
.L_14:
        /*0028*/ 	.byte	0x04, 0x17
        /*002a*/ 	.short	(.L_16 - .L_15)
.L_15:
        /*002c*/ 	.word	0x00000000
        /*0030*/ 	.short	0x0000
        /*0032*/ 	.short	0x0000
        /*0034*/ 	.byte	0x00, 0xf4, 0x21, 0x00


	//----- nvinfo : EIATTR_SPARSE_MMA_MASK
	.align		4
.L_16:
        /*0038*/ 	.byte	0x03, 0x50
        /*003a*/ 	.short	0x0000


	//----- nvinfo : EIATTR_MAXREG_COUNT
	.align		4
        /*003c*/ 	.byte	0x03, 0x1b
        /*003e*/ 	.short	0x00ff


	//----- nvinfo : EIATTR_EXIT_INSTR_OFFSETS
	.align		4
        /*0040*/ 	.byte	0x04, 0x1c
        /*0042*/ 	.short	(.L_18 - .L_17)


	//   ....[0]....
.L_17:
        /*0044*/ 	.word	0x000002f0


	//   ....[1]....
        /*0048*/ 	.word	0x00000310


	//----- nvinfo : EIATTR_REQNTID
	.align		4
.L_18:
        /*004c*/ 	.byte	0x04, 0x10
        /*004e*/ 	.short	(.L_20 - .L_19)
.L_19:
        /*0050*/ 	.word	0x00000080
        /*0054*/ 	.word	0x00000001
        /*0058*/ 	.word	0x00000001


	//----- nvinfo : EIATTR_CRS_STACK_SIZE
	.align		4
.L_20:
        /*005c*/ 	.byte	0x04, 0x1e
        /*005e*/ 	.short	(.L_22 - .L_21)
.L_21:
        /*0060*/ 	.word	0x00000000


	//----- nvinfo : EIATTR_CBANK_PARAM_SIZE
	.align		4
.L_22:
        /*0064*/ 	.byte	0x03, 0x19
        /*0066*/ 	.short	0x0014


	//----- nvinfo : EIATTR_PARAM_CBANK
	.align		4
        /*0068*/ 	.byte	0x04, 0x0a
        /*006a*/ 	.short	(.L_24 - .L_23)
	.align		4
.L_23:
        /*006c*/ 	.word	index@(.nv.constant0.triton_poi_fused_add_mul_pow_sqrt_tanh_0)
        /*0070*/ 	.short	0x0210
        /*0072*/ 	.short	0x0014


	//----- nvinfo : EIATTR_SW_WAR
	.align		4
.L_24:
        /*0074*/ 	.byte	0x04, 0x36
        /*0076*/ 	.short	(.L_26 - .L_25)
.L_25:
        /*0078*/ 	.word	0x00000008
.L_26:


//--------------------- .nv.callgraph             --------------------------
	.section	.nv.callgraph,"",@"SHT_CUDA_CALLGRAPH"
	.align	4
	.sectionentsize	8
	.align		4
        /*0000*/ 	.word	0x00000000
	.align		4
        /*0004*/ 	.word	0xffffffff
	.align		4
        /*0008*/ 	.word	0x00000000
	.align		4
        /*000c*/ 	.word	0xfffffffe
	.align		4
        /*0010*/ 	.word	0x00000000
	.align		4
        /*0014*/ 	.word	0xfffffffd
	.align		4
        /*0018*/ 	.word	0x00000000
	.align		4
        /*001c*/ 	.word	0xfffffffc


//--------------------- .nv.constant4             --------------------------
	.section	.nv.constant4,"a",@progbits
	.align	8
	.align		8
.nv.constant4:
        /*0000*/ 	.dword	_$_str


//--------------------- .text.triton_poi_fused_add_mul_pow_sqrt_tanh_0 --------------------------
	.section	.text.triton_poi_fused_add_mul_pow_sqrt_tanh_0,"ax",@progbits
	.align	128
        .global         triton_poi_fused_add_mul_pow_sqrt_tanh_0
        .type           triton_poi_fused_add_mul_pow_sqrt_tanh_0,@function
        .size           triton_poi_fused_add_mul_pow_sqrt_tanh_0,(.L_x_6 - triton_poi_fused_add_mul_pow_sqrt_tanh_0)
        .other          triton_poi_fused_add_mul_pow_sqrt_tanh_0,@"STO_CUDA_ENTRY STV_DEFAULT"
triton_poi_fused_add_mul_pow_sqrt_tanh_0:
.text.triton_poi_fused_add_mul_pow_sqrt_tanh_0:
[----:B------:R-:W0:Y:S02]  /*0000*/  LDC R1, c[0x0][0x28] ;  /* 0x00000a00ff017b82 */ /* 0x000e240000000800 */
[----:B------:R-:W1:Y:S01]  /*0010*/  S2R R2, SR_TID.X ;  /* 0x0000000000027919 */ /* 0x000e620000002100 */
[----:B------:R-:W-:Y:S01]  /*0020*/  ULDC.64 UR4, c[0x0][0x208] ;  /* 0x0000820000047ab9 */ /* 0x000fe20000000a00 */
[----:B------:R-:W-:Y:S01]  /*0030*/  BSSY B0, `(.L_x_0) ;  /* 0x000000a000007945 */ /* 0x000fe20003800000 */
[----:B------:R-:W-:Y:S01]  /*0040*/  HFMA2.MMA R4, -RZ, RZ, 0, 0 ;  /* 0x00000000ff047435 */ /* 0x000fe200000001ff */
[----:B------:R-:W2:Y:S01]  /*0050*/  S2R R3, SR_CTAID.X ;  /* 0x0000000000037919 */ /* 0x000ea20000002500 */
[----:B-1----:R-:W-:-:S04]  /*0060*/  LOP3.LUT R2, R2, 0x7f, RZ, 0xc0, !PT ;  /* 0x0000007f02027812 */ /* 0x002fc800078ec0ff */
[----:B--2---:R-:W-:-:S04]  /*0070*/  LEA R2, R3, R2, 0x7 ;  /* 0x0000000203027211 */ /* 0x004fc800078e38ff */
[----:B------:R-:W-:-:S13]  /*0080*/  ISETP.GE.AND P0, PT, R2, 0x100, PT ;  /* 0x000001000200780c */ /* 0x000fda0003f06270 */
[----:B------:R-:W-:Y:S05]  /*0090*/  @P0 BRA `(.L_x_1) ;  /* 0x00000000000c0947 */ /* 0x000fea0003800000 */
[----:B------:R-:W1:Y:S02]  /*00a0*/  LDC.64 R4, c[0x0][0x210] ;  /* 0x00008400ff047b82 */ /* 0x000e640000000a00 */
[----:B-1----:R-:W-:-:S06]  /*00b0*/  IMAD.WIDE R4, R2, 0x4, R4 ;  /* 0x0000000402047825 */ /* 0x002fcc00078e0204 */
[----:B------:R1:W5:Y:S02]  /*00c0*/  LDG.E R4, desc[UR4][R4.64] ;  /* 0x0000000404047981 */ /* 0x000364000c1e1900 */
.L_x_1:
[----:B------:R-:W-:Y:S05]  /*00d0*/  BSYNC B0 ;  /* 0x0000000000007941 */ /* 0x000fea0003800000 */
.L_x_0:
[-C--:B-----5:R-:W-:Y:S01]  /*00e0*/  FMUL R3, R4, R4.reuse ;  /* 0x0000000404037220 */ /* 0x0a0fe20000400000 */
[----:B------:R-:W-:Y:S01]  /*00f0*/  BSSY B0, `(.L_x_2) ;  /* 0x0000019000007945 */ /* 0x000fe20003800000 */
[----:B------:R-:W-:Y:S02]  /*0100*/  SHF.R.S32.HI R7, RZ, 0x1f, R2 ;  /* 0x0000001fff077819 */ /* 0x000fe40000011402 */
[----:B------:R-:W-:-:S04]  /*0110*/  FMUL R3, R3, R4 ;  /* 0x0000000403037220 */ /* 0x000fc80000400000 */
[----:B------:R-:W-:-:S04]  /*0120*/  FFMA R3, R3, 0.044714998453855514526, R4 ;  /* 0x3d37271303037823 */ /* 0x000fc80000000004 */
[----:B------:R-:W-:-:S04]  /*0130*/  FMUL R9, R3, 0.79788458347320556641 ;  /* 0x3f4c422a03097820 */ /* 0x000fc80000400000 */
[----:B------:R-:W-:-:S05]  /*0140*/  FADD.FTZ R6, |R9|, -RZ ;  /* 0x800000ff09067221 */ /* 0x000fca0000010200 */
[----:B------:R-:W-:-:S13]  /*0150*/  FSETP.GE.AND P1, PT, R6, 0.60000002384185791016, PT ;  /* 0x3f19999a0600780b */ /* 0x000fda0003f26000 */
[----:B------:R-:W-:Y:S05]  /*0160*/  @!P1 BRA `(.L_x_3) ;  /* 0x0000000000289947 */ /* 0x000fea0003800000 */
[C---:B------:R-:W-:Y:S01]  /*0170*/  FMUL R3, R6.reuse, 2.8853900432586669922 ;  /* 0x4038aa3b06037820 */ /* 0x040fe20000400000 */
[----:B------:R-:W-:Y:S02]  /*0180*/  MOV R0, 0x3f800000 ;  /* 0x3f80000000007802 */ /* 0x000fe40000000f00 */
[----:B------:R-:W-:-:S03]  /*0190*/  FSETP.GE.AND P1, PT, R6, 9.010913848876953125, PT ;  /* 0x41102cb40600780b */ /* 0x000fc60003f26000 */
[----:B------:R-:W2:Y:S02]  /*01a0*/  MUFU.EX2 R3, R3 ;  /* 0x0000000300037308 */ /* 0x000ea40000000800 */
[----:B-12---:R-:W-:-:S06]  /*01b0*/  FADD R5, R3, 1 ;  /* 0x3f80000003057421 */ /* 0x006fcc0000000000 */
[----:B------:R-:W1:Y:S02]  /*01c0*/  MUFU.RCP R5, R5 ;  /* 0x0000000500057308 */ /* 0x000e640000001000 */
[----:B-1----:R-:W-:-:S05]  /*01d0*/  FFMA.FTZ R0, R5, -2, R0 ;  /* 0xc000000005007823 */ /* 0x002fca0000010000 */
[----:B------:R-:W-:-:S04]  /*01e0*/  FSEL R0, R0, 1, !P1 ;  /* 0x3f80000000007808 */ /* 0x000fc80004800000 */
[----:B------:R-:W-:Y:S01]  /*01f0*/  LOP3.LUT R0, R0, 0x80000000, R9, 0xf8, !PT ;  /* 0x8000000000007812 */ /* 0x000fe200078ef809 */
[----:B------:R-:W-:Y:S06]  /*0200*/  BRA `(.L_x_4) ;  /* 0x00000000001c7947 */ /* 0x000fec0003800000 */
.L_x_3:
[----:B------:R-:W-:Y:S01]  /*0210*/  HFMA2.MMA R0, -RZ, RZ, 1.125, -9232 ;  /* 0x3c80f082ff007435 */ /* 0x000fe200000001ff */
[----:B------:R-:W-:-:S09]  /*0220*/  FMUL R3, R9, R9 ;  /* 0x0000000909037220 */ /* 0x000fd20000400000 */
[----:B------:R-:W-:-:S04]  /*0230*/  FFMA.FTZ R0, R3, R0, -0.052303962409496307373 ;  /* 0xbd563cae03007423 */ /* 0x000fc80000010000 */
[----:B------:R-:W-:-:S04]  /*0240*/  FFMA.FTZ R0, R3, R0, 0.1331529766321182251 ;  /* 0x3e08594103007423 */ /* 0x000fc80000010000 */
[----:B------:R-:W-:-:S04]  /*0250*/  FFMA.FTZ R0, R3, R0, -0.33332768082618713379 ;  /* 0xbeaaa9ed03007423 */ /* 0x000fc80000010000 */
[----:B------:R-:W-:-:S04]  /*0260*/  FFMA.FTZ R0, R3, R0, RZ ;  /* 0x0000000003007223 */ /* 0x000fc800000100ff */
[----:B------:R-:W-:-:S07]  /*0270*/  FFMA.FTZ R0, R9, R0, R9 ;  /* 0x0000000009007223 */ /* 0x000fce0000010009 */
.L_x_4:
[----:B------:R-:W-:Y:S05]  /*0280*/  BSYNC B0 ;  /* 0x0000000000007941 */ /* 0x000fea0003800000 */
.L_x_2:
[----:B------:R-:W-:Y:S01]  /*0290*/  ULDC.64 UR6, c[0x0][0x218] ;  /* 0x0000860000067ab9 */ /* 0x000fe20000000a00 */
[----:B------:R-:W-:Y:S01]  /*02a0*/  FMUL R3, R4, 0.5 ;  /* 0x3f00000004037820 */ /* 0x000fe20000400000 */
[----:B------:R-:W-:Y:S01]  /*02b0*/  LEA R4, P1, R2, UR6, 0x2 ;  /* 0x0000000602047c11 */ /* 0x000fe2000f8210ff */
[----:B------:R-:W-:-:S03]  /*02c0*/  FADD R0, R0, 1 ;  /* 0x3f80000000007421 */ /* 0x000fc60000000000 */
[----:B-1----:R-:W-:Y:S01]  /*02d0*/  LEA.HI.X R5, R2, UR7, R7, 0x2, P1 ;  /* 0x0000000702057c11 */ /* 0x002fe200088f1407 */
[----:B------:R-:W-:Y:S01]  /*02e0*/  FMUL R3, R3, R0 ;  /* 0x0000000003037220 */ /* 0x000fe20000400000 */
[----:B------:R-:W-:Y:S07]  /*02f0*/  @P0 EXIT ;  /* 0x000000000000094d */ /* 0x000fee0003800000 */
[----:B------:R-:W-:Y:S01]  /*0300*/  STG.E desc[UR4][R4.64], R3 ;  /* 0x0000000304007986 */ /* 0x000fe2000c101904 */
[----:B------:R-:W-:Y:S05]  /*0310*/  EXIT ;  /* 0x000000000000794d */ /* 0x000fea0003800000 */
.L_x_5:
[----:B------:R-:W-:-:S00]  /*0320*/  BRA `(.L_x_5) ;  /* 0xfffffffc00fc7947 */ /* 0x000fc0000383ffff */
[----:B------:R-:W-:-:S00]  /*0330*/  NOP ;  /* 0x0000000000007918 */ /* 0x000fc00000000000 */
        /* <DEDUP_REMOVED lines=12> */
.L_x_6:


//--------------------- .nv.global.init           --------------------------
	.section	.nv.global.init,"aw",@progbits
.nv.global.init:
	.type		_$_str,@object
	.size		_$_str,(.L_0 - _$_str)
_$_str:
        /*0000*/ 	.byte	0x5f, 0x5f, 0x43, 0x55, 0x44, 0x41, 0x5f, 0x46, 0x54, 0x5a, 0x00
.L_0:


//--------------------- .nv.constant0.triton_poi_fused_add_mul_pow_sqrt_tanh_0 --------------------------
	.section	.nv.constant0.triton_poi_fused_add_mul_pow_sqrt_tanh_0,"a",@progbits
	.sectionflags	@""
	.align	4
.nv.constant0.triton_poi_fused_add_mul_pow_sqrt_tanh_0:
	.zero		548
